//
// Generated by NVIDIA NVVM Compiler
//
// Compiler Build ID: CL-36424714
// Cuda compilation tools, release 13.0, V13.0.88
// Based on NVVM 20.0.0
//

.version 9.0
.target sm_100
.address_size 64

	// .globl	_Z10FindPrimesPii

.visible .entry _Z10FindPrimesPii(
	.param .u64 .ptr .align 1 _Z10FindPrimesPii_param_0,
	.param .u32 _Z10FindPrimesPii_param_1
)
{
	.reg .pred 	%p<16>;
	.reg .b32 	%r<67>;
	.reg .b64 	%rd<10>;

	ld.param.u64 	%rd6, [_Z10FindPrimesPii_param_0];
	ld.param.u32 	%r26, [_Z10FindPrimesPii_param_1];
	cvta.to.global.u64 	%rd1, %rd6;
	mov.u32 	%r27, %ctaid.x;
	mov.u32 	%r28, %ntid.x;
	mov.u32 	%r29, %tid.x;
	mad.lo.s32 	%r30, %r27, %r28, %r29;
	add.s32 	%r31, %r26, 3;
	shr.u32 	%r32, %r31, 31;
	add.s32 	%r33, %r31, %r32;
	shr.s32 	%r34, %r33, 1;
	min.s32 	%r1, %r30, %r34;
	add.s32 	%r60, %r1, 1;
	add.s32 	%r35, %r26, -1;
	setp.ge.s32 	%p1, %r60, %r35;
	@%p1 bra 	$L__BB0_23;
	mul.wide.s32 	%rd7, %r1, 4;
	add.s64 	%rd2, %rd1, %rd7;
	xor.b32  	%r36, %r26, 2;
	sub.s32 	%r37, %r36, %r1;
	and.b32  	%r3, %r37, 3;
	setp.eq.s32 	%p2, %r3, 0;
	@%p2 bra 	$L__BB0_8;
	neg.s32 	%r58, %r3;
	mov.u32 	%r59, %r1;
$L__BB0_3:
	.pragma "nounroll";
	ld.global.u32 	%r8, [%rd2];
	setp.eq.s32 	%p3, %r8, 1;
	@%p3 bra 	$L__BB0_6;
	mul.wide.s32 	%rd8, %r60, 4;
	add.s64 	%rd3, %rd1, %rd8;
	ld.global.u32 	%r38, [%rd3];
	rem.s32 	%r39, %r38, %r8;
	setp.ne.s32 	%p4, %r39, 0;
	@%p4 bra 	$L__BB0_6;
	mov.b32 	%r40, 1;
	st.global.u32 	[%rd3], %r40;
$L__BB0_6:
	add.s32 	%r60, %r60, 1;
	add.s32 	%r59, %r59, 1;
	add.s32 	%r58, %r58, 1;
	setp.ne.s32 	%p5, %r58, 0;
	@%p5 bra 	$L__BB0_3;
	add.s32 	%r60, %r59, 1;
$L__BB0_8:
	sub.s32 	%r41, %r26, %r1;
	add.s32 	%r42, %r41, -3;
	setp.lt.u32 	%p6, %r42, 3;
	@%p6 bra 	$L__BB0_23;
	sub.s32 	%r62, %r60, %r26;
	add.s64 	%rd4, %rd1, 8;
$L__BB0_10:
	mul.wide.s32 	%rd9, %r60, 4;
	add.s64 	%rd5, %rd4, %rd9;
	ld.global.u32 	%r17, [%rd2];
	setp.eq.s32 	%p7, %r17, 1;
	mov.b32 	%r64, 1;
	@%p7 bra 	$L__BB0_13;
	ld.global.u32 	%r44, [%rd5+-8];
	rem.s32 	%r45, %r44, %r17;
	setp.ne.s32 	%p8, %r45, 0;
	mov.u32 	%r64, %r17;
	@%p8 bra 	$L__BB0_13;
	mov.b32 	%r46, 1;
	st.global.u32 	[%rd5+-8], %r46;
	ld.global.u32 	%r64, [%rd2];
$L__BB0_13:
	setp.eq.s32 	%p9, %r64, 1;
	mov.b32 	%r65, 1;
	@%p9 bra 	$L__BB0_16;
	ld.global.u32 	%r48, [%rd5+-4];
	rem.s32 	%r49, %r48, %r64;
	setp.ne.s32 	%p10, %r49, 0;
	mov.u32 	%r65, %r64;
	@%p10 bra 	$L__BB0_16;
	mov.b32 	%r50, 1;
	st.global.u32 	[%rd5+-4], %r50;
	ld.global.u32 	%r65, [%rd2];
$L__BB0_16:
	setp.eq.s32 	%p11, %r65, 1;
	mov.b32 	%r66, 1;
	@%p11 bra 	$L__BB0_19;
	ld.global.u32 	%r52, [%rd5];
	rem.s32 	%r53, %r52, %r65;
	setp.ne.s32 	%p12, %r53, 0;
	mov.u32 	%r66, %r65;
	@%p12 bra 	$L__BB0_19;
	mov.b32 	%r54, 1;
	st.global.u32 	[%rd5], %r54;
	ld.global.u32 	%r66, [%rd2];
$L__BB0_19:
	setp.eq.s32 	%p13, %r66, 1;
	@%p13 bra 	$L__BB0_22;
	ld.global.u32 	%r55, [%rd5+4];
	rem.s32 	%r56, %r55, %r66;
	setp.ne.s32 	%p14, %r56, 0;
	@%p14 bra 	$L__BB0_22;
	mov.b32 	%r57, 1;
	st.global.u32 	[%rd5+4], %r57;
$L__BB0_22:
	add.s32 	%r60, %r60, 4;
	add.s32 	%r62, %r62, 4;
	setp.ne.s32 	%p15, %r62, -1;
	@%p15 bra 	$L__BB0_10;
$L__BB0_23:
	ret;

}


// ===== COMPILED SASS (sm_100) =====

	.target	sm_100

	.elftype	@"ET_EXEC"


//--------------------- .note.nv.tkinfo           --------------------------
	.section	.note.nv.tkinfo,"",@"SHT_NOTE"
	.sectionflags	@"SHF_NOTE_NV_TKINFO"
	.tkinfo
        /*0018*/ 	.word	0x00000002
        /*0030*/ 	.string	""
        /*0030*/ 	.string	"ptxas"
        /*0030*/ 	.string	"Cuda compilation tools, release 13.0, V13.0.88"
        /*0030*/ 	.string	"Build cuda_13.0.r13.0/compiler.36424714_0"
        /*0030*/ 	.string	"-arch sm_100 -m 64 "



//--------------------- .note.nv.cuinfo           --------------------------
	.section	.note.nv.cuinfo,"",@"SHT_NOTE"
	.sectionflags	@"SHF_NOTE_NV_CUINFO"
        /*0018*/ 	.short	0x0002
        /*001a*/ 	.short	0x0064
        /*001c*/ 	.short	0x0082
	.zero		2


//--------------------- .nv.info                  --------------------------
	.section	.nv.info,"",@"SHT_CUDA_INFO"
	.align	4


	//----- nvinfo : EIATTR_REGCOUNT
	.align		4
        /*0000*/ 	.byte	0x04, 0x2f
        /*0002*/ 	.short	(.L_1 - .L_0)
	.align		4
.L_0:
        /*0004*/ 	.word	index@(_Z10FindPrimesPii)
        /*0008*/ 	.word	0x00000016


	//----- nvinfo : EIATTR_FRAME_SIZE
	.align		4
.L_1:
        /*000c*/ 	.byte	0x04, 0x11
        /*000e*/ 	.short	(.L_3 - .L_2)
	.align		4
.L_2:
        /*0010*/ 	.word	index@(_Z10FindPrimesPii)
        /*0014*/ 	.word	0x00000000


	//----- nvinfo : EIATTR_MIN_STACK_SIZE
	.align		4
.L_3:
        /*0018*/ 	.byte	0x04, 0x12
        /*001a*/ 	.short	(.L_5 - .L_4)
	.align		4
.L_4:
        /*001c*/ 	.word	index@(_Z10FindPrimesPii)
        /*0020*/ 	.word	0x00000000
.L_5:


//--------------------- .nv.compat                --------------------------
	.section	.nv.compat,"",@"SHT_CUDA_COMPAT_INFO"
	.align	4
        /*0000*/ 	.byte	0x02, 0x09, 0x00, 0x00, 0x02, 0x02, 0x01, 0x00, 0x02, 0x05, 0x05, 0x00, 0x03, 0x07, 0x01, 0x01
        /*0010*/ 	.byte	0x02, 0x03, 0x00, 0x00, 0x02, 0x06, 0x01, 0x00, 0x04, 0x0b, 0x08, 0x00, 0x09, 0x00, 0x00, 0x00
        /*0020*/ 	.byte	0x00, 0x00, 0x00, 0x00


//--------------------- .nv.info._Z10FindPrimesPii --------------------------
	.section	.nv.info._Z10FindPrimesPii,"",@"SHT_CUDA_INFO"
	.sectionflags	@""
	.align	4


	//----- nvinfo : EIATTR_CUDA_API_VERSION
	.align		4
        /*0000*/ 	.byte	0x04, 0x37
        /*0002*/ 	.short	(.L_7 - .L_6)
.L_6:
        /*0004*/ 	.word	0x00000082


	//----- nvinfo : EIATTR_KPARAM_INFO
	.align		4
.L_7:
        /*0008*/ 	.byte	0x04, 0x17
        /*000a*/ 	.short	(.L_9 - .L_8)
.L_8:
        /*000c*/ 	.word	0x00000000
        /*0010*/ 	.short	0x0001
        /*0012*/ 	.short	0x0008
        /*0014*/ 	.byte	0x00, 0xf0, 0x11, 0x00


	//----- nvinfo : EIATTR_KPARAM_INFO
	.align		4
.L_9:
        /*0018*/ 	.byte	0x04, 0x17
        /*001a*/ 	.short	(.L_11 - .L_10)
.L_10:
        /*001c*/ 	.word	0x00000000
        /*0020*/ 	.short	0x0000
        /*0022*/ 	.short	0x0000
        /*0024*/ 	.byte	0x00, 0xf5, 0x21, 0x00


	//----- nvinfo : EIATTR_SPARSE_MMA_MASK
	.align		4
.L_11:
        /*0028*/ 	.byte	0x03, 0x50
        /*002a*/ 	.short	0x0000


	//----- nvinfo : EIATTR_MAXREG_COUNT
	.align		4
        /*002c*/ 	.byte	0x03, 0x1b
        /*002e*/ 	.short	0x00ff


	//----- nvinfo : EIATTR_MERCURY_ISA_VERSION
	.align		4
        /*0030*/ 	.byte	0x03, 0x5f
        /*0032*/ 	.short	0x0101


	//----- nvinfo : EIATTR_VRC_CTA_INIT_COUNT
	.align		4
        /*0034*/ 	.byte	0x02, 0x4a
	.zero		1
	.zero		1


	//----- nvinfo : EIATTR_EXIT_INSTR_OFFSETS
	.align		4
        /*0038*/ 	.byte	0x04, 0x1c
        /*003a*/ 	.short	(.L_13 - .L_12)


	//   ....[0]....
.L_12:
        /*003c*/ 	.word	0x000000d0


	//   ....[1]....
        /*0040*/ 	.word	0x00000450


	//   ....[2]....
        /*0044*/ 	.word	0x00000d80


	//----- nvinfo : EIATTR_CRS_STACK_SIZE
	.align		4
.L_13:
        /*0048*/ 	.byte	0x04, 0x1e
        /*004a*/ 	.short	(.L_15 - .L_14)
.L_14:
        /*004c*/ 	.word	0x00000000


	//----- nvinfo : EIATTR_CBANK_PARAM_SIZE
	.align		4
.L_15:
        /*0050*/ 	.byte	0x03, 0x19
        /*0052*/ 	.short	0x000c


	//----- nvinfo : EIATTR_PARAM_CBANK
	.align		4
        /*0054*/ 	.byte	0x04, 0x0a
        /*0056*/ 	.short	(.L_17 - .L_16)
	.align		4
.L_16:
        /*0058*/ 	.word	index@(.nv.constant0._Z10FindPrimesPii)
        /*005c*/ 	.short	0x0380
        /*005e*/ 	.short	0x000c


	//----- nvinfo : EIATTR_SW_WAR
	.align		4
.L_17:
        /*0060*/ 	.byte	0x04, 0x36
        /*0062*/ 	.short	(.L_19 - .L_18)
.L_18:
        /*0064*/ 	.word	0x00000008
.L_19:


//--------------------- .nv.callgraph             --------------------------
	.section	.nv.callgraph,"",@"SHT_CUDA_CALLGRAPH"
	.align	4
	.sectionentsize	8
	.align		4
        /*0000*/ 	.word	0x00000000
	.align		4
        /*0004*/ 	.word	0xffffffff
	.align		4
        /*0008*/ 	.word	0x00000000
	.align		4
        /*000c*/ 	.word	0xfffffffe
	.align		4
        /*0010*/ 	.word	0x00000000
	.align		4
        /*0014*/ 	.word	0xfffffffd
	.align		4
        /*0018*/ 	.word	0x00000000
	.align		4
        /*001c*/ 	.word	0xfffffffc


//--------------------- .text._Z10FindPrimesPii   --------------------------
	.section	.text._Z10FindPrimesPii,"ax",@progbits
	.align	128
        .global         _Z10FindPrimesPii
        .type           _Z10FindPrimesPii,@function
        .size           _Z10FindPrimesPii,(.L_x_16 - _Z10FindPrimesPii)
        .other          _Z10FindPrimesPii,@"STO_CUDA_ENTRY STV_DEFAULT"
_Z10FindPrimesPii:
.text._Z10FindPrimesPii:
[----:B------:R-:W-:Y:S01]  /*0000*/  LDC R1, c[0x0][0x37c] ;  /* 0x0000df00ff017b82 */ /* 0x000fe20000000800 */
[----:B------:R-:W0:Y:S01]  /*0010*/  S2R R3, SR_TID.X ;  /* 0x0000000000037919 */ /* 0x000e220000002100 */
[----:B------:R-:W1:Y:S06]  /*0020*/  LDCU UR5, c[0x0][0x388] ;  /* 0x00007100ff0577ac */ /* 0x000e6c0008000800 */
[----:B------:R-:W0:Y:S08]  /*0030*/  S2UR UR6, SR_CTAID.X ;  /* 0x00000000000679c3 */ /* 0x000e300000002500 */
[----:B------:R-:W0:Y:S01]  /*0040*/  LDC R8, c[0x0][0x360] ;  /* 0x0000d800ff087b82 */ /* 0x000e220000000800 */
[----:B-1----:R-:W-:-:S04]  /*0050*/  UIADD3 UR4, UPT, UPT, UR5, 0x3, URZ ;  /* 0x0000000305047890 */ /* 0x002fc8000fffe0ff */
[----:B------:R-:W-:-:S04]  /*0060*/  ULEA.HI UR4, UR4, UR4, URZ, 0x1 ;  /* 0x0000000404047291 */ /* 0x000fc8000f8f08ff */
[----:B------:R-:W-:Y:S01]  /*0070*/  USHF.R.S32.HI UR4, URZ, 0x1, UR4 ;  /* 0x00000001ff047899 */ /* 0x000fe20008011404 */
[----:B0-----:R-:W-:-:S05]  /*0080*/  IMAD R8, R8, UR6, R3 ;  /* 0x0000000608087c24 */ /* 0x001fca000f8e0203 */
[----:B------:R-:W-:Y:S01]  /*0090*/  VIMNMX R8, PT, PT, R8, UR4, PT ;  /* 0x0000000408087c48 */ /* 0x000fe2000bfe0100 */
[----:B------:R-:W-:-:S04]  /*00a0*/  UIADD3 UR4, UPT, UPT, UR5, -0x1, URZ ;  /* 0xffffffff05047890 */ /* 0x000fc8000fffe0ff */
[----:B------:R-:W-:-:S05]  /*00b0*/  VIADD R0, R8, 0x1 ;  /* 0x0000000108007836 */ /* 0x000fca0000000000 */
[----:B------:R-:W-:-:S13]  /*00c0*/  ISETP.GE.AND P0, PT, R0, UR4, PT ;  /* 0x0000000400007c0c */ /* 0x000fda000bf06270 */
[----:B------:R-:W-:Y:S05]  /*00d0*/  @P0 EXIT ;  /* 0x000000000000094d */ /* 0x000fea0003800000 */
[----:B------:R-:W-:Y:S01]  /*00e0*/  ULOP3.LUT UR4, UR5, 0x2, URZ, 0x3c, !UPT ;  /* 0x0000000205047892 */ /* 0x000fe2000f8e3cff */
[----:B------:R-:W0:Y:S01]  /*00f0*/  LDC.64 R2, c[0x0][0x380] ;  /* 0x0000e000ff027b82 */ /* 0x000e220000000a00 */
[----:B------:R-:W1:Y:S01]  /*0100*/  LDCU.64 UR6, c[0x0][0x358] ;  /* 0x00006b00ff0677ac */ /* 0x000e620008000a00 */
[----:B------:R-:W-:Y:S03]  /*0110*/  BSSY.RECONVERGENT B0, `(.L_x_0) ;  /* 0x0000030000007945 */ /* 0x000fe60003800200 */
[----:B------:R-:W-:-:S04]  /*0120*/  IADD3 R4, PT, PT, -R8, UR4, RZ ;  /* 0x0000000408047c10 */ /* 0x000fc8000fffe1ff */
[----:B------:R-:W-:Y:S01]  /*0130*/  LOP3.LUT P0, R10, R4, 0x3, RZ, 0xc0, !PT ;  /* 0x00000003040a7812 */ /* 0x000fe2000780c0ff */
[----:B0-----:R-:W-:-:S12]  /*0140*/  IMAD.WIDE R2, R8, 0x4, R2 ;  /* 0x0000000408027825 */ /* 0x001fd800078e0202 */
[----:B-1----:R-:W-:Y:S05]  /*0150*/  @!P0 BRA `(.L_x_1) ;  /* 0x0000000000ac8947 */ /* 0x002fea0003800000 */
[----:B------:R-:W0:Y:S01]  /*0160*/  LDC.64 R4, c[0x0][0x380] ;  /* 0x0000e000ff047b82 */ /* 0x000e220000000a00 */
[----:B------:R-:W-:Y:S01]  /*0170*/  BSSY.RECONVERGENT B1, `(.L_x_2) ;  /* 0x0000028000017945 */ /* 0x000fe20003800200 */
[----:B------:R-:W-:Y:S02]  /*0180*/  IMAD.MOV R10, RZ, RZ, -R10 ;  /* 0x000000ffff0a7224 */ /* 0x000fe400078e0a0a */
[----:B------:R-:W-:-:S07]  /*0190*/  IMAD.MOV.U32 R9, RZ, RZ, R8 ;  /* 0x000000ffff097224 */ /* 0x000fce00078e0008 */
.L_x_5:
[----:B------:R-:W2:Y:S01]  /*01a0*/  LDG.E R18, desc[UR6][R2.64] ;  /* 0x0000000602127981 */ /* 0x000ea2000c1e1900 */
[----:B------:R-:W-:Y:S01]  /*01b0*/  VIADD R10, R10, 0x1 ;  /* 0x000000010a0a7836 */ /* 0x000fe20000000000 */
[----:B------:R-:W-:Y:S04]  /*01c0*/  BSSY.RECONVERGENT B2, `(.L_x_3) ;  /* 0x000001f000027945 */ /* 0x000fe80003800200 */
[----:B------:R-:W-:Y:S02]  /*01d0*/  ISETP.NE.AND P0, PT, R10, RZ, PT ;  /* 0x000000ff0a00720c */ /* 0x000fe40003f05270 */
[----:B--2---:R-:W-:-:S13]  /*01e0*/  ISETP.NE.AND P1, PT, R18, 0x1, PT ;  /* 0x000000011200780c */ /* 0x004fda0003f25270 */
[----:B-1----:R-:W-:Y:S05]  /*01f0*/  @!P1 BRA `(.L_x_4) ;  /* 0x00000000006c9947 */ /* 0x002fea0003800000 */
[----:B0-----:R-:W-:-:S05]  /*0200*/  IMAD.WIDE R6, R0, 0x4, R4 ;  /* 0x0000000400067825 */ /* 0x001fca00078e0204 */
[----:B------:R-:W2:Y:S01]  /*0210*/  LDG.E R19, desc[UR6][R6.64] ;  /* 0x0000000606137981 */ /* 0x000ea2000c1e1900 */
[-C--:B------:R-:W-:Y:S02]  /*0220*/  IABS R14, R18.reuse ;  /* 0x00000012000e7213 */ /* 0x080fe40000000000 */
[----:B------:R-:W-:Y:S02]  /*0230*/  IABS R17, R18 ;  /* 0x0000001200117213 */ /* 0x000fe40000000000 */
[----:B------:R-:W0:Y:S08]  /*0240*/  I2F.RP R11, R14 ;  /* 0x0000000e000b7306 */ /* 0x000e300000209400 */
[----:B0-----:R-:W0:Y:S02]  /*0250*/  MUFU.RCP R11, R11 ;  /* 0x0000000b000b7308 */ /* 0x001e240000001000 */
[----:B0-----:R-:W-:Y:S01]  /*0260*/  IADD3 R12, PT, PT, R11, 0xffffffe, RZ ;  /* 0x0ffffffe0b0c7810 */ /* 0x001fe20007ffe0ff */
[----:B------:R-:W-:-:S05]  /*0270*/  IMAD.MOV R11, RZ, RZ, -R17 ;  /* 0x000000ffff0b7224 */ /* 0x000fca00078e0a11 */
[----:B------:R0:W1:Y:S02]  /*0280*/  F2I.FTZ.U32.TRUNC.NTZ R13, R12 ;  /* 0x0000000c000d7305 */ /* 0x000064000021f000 */
[----:B0-----:R-:W-:Y:S02]  /*0290*/  IMAD.MOV.U32 R12, RZ, RZ, RZ ;  /* 0x000000ffff0c7224 */ /* 0x001fe400078e00ff */
[----:B-1----:R-:W-:-:S04]  /*02a0*/  IMAD.MOV R15, RZ, RZ, -R13 ;  /* 0x000000ffff0f7224 */ /* 0x002fc800078e0a0d */
[----:B------:R-:W-:-:S04]  /*02b0*/  IMAD R15, R15, R14, RZ ;  /* 0x0000000e0f0f7224 */ /* 0x000fc800078e02ff */
[----:B------:R-:W-:Y:S01]  /*02c0*/  IMAD.HI.U32 R13, R13, R15, R12 ;  /* 0x0000000f0d0d7227 */ /* 0x000fe200078e000c */
[----:B--2---:R-:W-:Y:S02]  /*02d0*/  IABS R16, R19 ;  /* 0x0000001300107213 */ /* 0x004fe40000000000 */
[----:B------:R-:W-:-:S03]  /*02e0*/  ISETP.GE.AND P3, PT, R19, RZ, PT ;  /* 0x000000ff1300720c */ /* 0x000fc60003f66270 */
[----:B------:R-:W-:-:S04]  /*02f0*/  IMAD.HI.U32 R13, R13, R16, RZ ;  /* 0x000000100d0d7227 */ /* 0x000fc800078e00ff */
[----:B------:R-:W-:-:S05]  /*0300*/  IMAD R13, R13, R11, R16 ;  /* 0x0000000b0d0d7224 */ /* 0x000fca00078e0210 */
[----:B------:R-:W-:-:S13]  /*0310*/  ISETP.GT.U32.AND P1, PT, R14, R13, PT ;  /* 0x0000000d0e00720c */ /* 0x000fda0003f24070 */
[----:B------:R-:W-:Y:S01]  /*0320*/  @!P1 IMAD.IADD R13, R13, 0x1, -R14 ;  /* 0x000000010d0d9824 */ /* 0x000fe200078e0a0e */
[----:B------:R-:W-:-:S04]  /*0330*/  ISETP.NE.AND P1, PT, R18, RZ, PT ;  /* 0x000000ff1200720c */ /* 0x000fc80003f25270 */
[----:B------:R-:W-:-:S13]  /*0340*/  ISETP.GT.U32.AND P2, PT, R14, R13, PT ;  /* 0x0000000d0e00720c */ /* 0x000fda0003f44070 */
[----:B------:R-:W-:-:S05]  /*0350*/  @!P2 IADD3 R13, PT, PT, R13, -R14, RZ ;  /* 0x8000000e0d0da210 */ /* 0x000fca0007ffe0ff */
[----:B------:R-:W-:Y:S01]  /*0360*/  @!P3 IMAD.MOV R13, RZ, RZ, -R13 ;  /* 0x000000ffff0db224 */ /* 0x000fe200078e0a0d */
[----:B------:R-:W-:-:S04]  /*0370*/  @!P1 LOP3.LUT R13, RZ, R18, RZ, 0x33, !PT ;  /* 0x00000012ff0d9212 */ /* 0x000fc800078e33ff */
[----:B------:R-:W-:-:S13]  /*0380*/  ISETP.NE.AND P1, PT, R13, RZ, PT ;  /* 0x000000ff0d00720c */ /* 0x000fda0003f25270 */
[----:B------:R-:W-:-:S05]  /*0390*/  @!P1 IMAD.MOV.U32 R11, RZ, RZ, 0x1 ;  /* 0x00000001ff0b9424 */ /* 0x000fca00078e00ff */
[----:B------:R1:W-:Y:S02]  /*03a0*/  @!P1 STG.E desc[UR6][R6.64], R11 ;  /* 0x0000000b06009986 */ /* 0x0003e4000c101906 */
.L_x_4:
[----:B------:R-:W-:Y:S05]  /*03b0*/  BSYNC.RECONVERGENT B2 ;  /* 0x0000000000027941 */ /* 0x000fea0003800200 */
.L_x_3:
[----:B------:R-:W-:Y:S01]  /*03c0*/  VIADD R9, R9, 0x1 ;  /* 0x0000000109097836 */ /* 0x000fe20000000000 */
[----:B------:R-:W-:Y:S01]  /*03d0*/  IADD3 R0, PT, PT, R0, 0x1, RZ ;  /* 0x0000000100007810 */ /* 0x000fe20007ffe0ff */
[----:B------:R-:W-:Y:S06]  /*03e0*/  @P0 BRA `(.L_x_5) ;  /* 0xfffffffc006c0947 */ /* 0x000fec000383ffff */
[----:B------:R-:W-:Y:S05]  /*03f0*/  BSYNC.RECONVERGENT B1 ;  /* 0x0000000000017941 */ /* 0x000fea0003800200 */
.L_x_2:
[----:B------:R-:W-:-:S07]  /*0400*/  VIADD R0, R9, 0x1 ;  /* 0x0000000109007836 */ /* 0x000fce0000000000 */
.L_x_1:
[----:B------:R-:W-:Y:S05]  /*0410*/  BSYNC.RECONVERGENT B0 ;  /* 0x0000000000007941 */ /* 0x000fea0003800200 */
.L_x_0:
[----:B0-----:R-:W0:Y:S02]  /*0420*/  LDC R5, c[0x0][0x388] ;  /* 0x0000e200ff057b82 */ /* 0x001e240000000800 */
[----:B0-----:R-:W-:-:S04]  /*0430*/  IADD3 R8, PT, PT, -R8, -0x3, R5 ;  /* 0xfffffffd08087810 */ /* 0x001fc80007ffe105 */
[----:B------:R-:W-:-:S13]  /*0440*/  ISETP.GE.U32.AND P0, PT, R8, 0x3, PT ;  /* 0x000000030800780c */ /* 0x000fda0003f06070 */
[----:B------:R-:W-:Y:S05]  /*0450*/  @!P0 EXIT ;  /* 0x000000000000894d */ /* 0x000fea0003800000 */
[----:B------:R-:W0:Y:S01]  /*0460*/  LDCU.64 UR4, c[0x0][0x380] ;  /* 0x00007000ff0477ac */ /* 0x000e220008000a00 */
[----:B-1----:R-:W-:Y:S01]  /*0470*/  IMAD.IADD R6, R0, 0x1, -R5 ;  /* 0x0000000100067824 */ /* 0x002fe200078e0a05 */
[----:B0-----:R-:W-:-:S04]  /*0480*/  UIADD3 UR4, UP0, UPT, UR4, 0x8, URZ ;  /* 0x0000000804047890 */ /* 0x001fc8000ff1e0ff */
[----:B------:R-:W-:-:S12]  /*0490*/  UIADD3.X UR5, UPT, UPT, URZ, UR5, URZ, UP0, !UPT ;  /* 0x00000005ff057290 */ /* 0x000fd800087fe4ff */
.L_x_14:
[----:B--2---:R-:W2:Y:S01]  /*04a0*/  LDG.E R8, desc[UR6][R2.64] ;  /* 0x0000000602087981 */ /* 0x004ea2000c1e1900 */
[----:B01----:R-:W-:Y:S01]  /*04b0*/  MOV R5, UR5 ;  /* 0x0000000500057c02 */ /* 0x003fe20008000f00 */
[----:B------:R-:W-:Y:S01]  /*04c0*/  IMAD.U32 R4, RZ, RZ, UR4 ;  /* 0x00000004ff047e24 */ /* 0x000fe2000f8e00ff */
[----:B------:R-:W-:Y:S01]  /*04d0*/  BSSY.RECONVERGENT B0, `(.L_x_6) ;  /* 0x0000022000007945 */ /* 0x000fe20003800200 */
[----:B------:R-:W-:Y:S02]  /*04e0*/  IMAD.MOV.U32 R7, RZ, RZ, 0x1 ;  /* 0x00000001ff077424 */ /* 0x000fe400078e00ff */
[----:B------:R-:W-:Y:S01]  /*04f0*/  IMAD.WIDE R4, R0, 0x4, R4 ;  /* 0x0000000400047825 */ /* 0x000fe200078e0204 */
[----:B--2---:R-:W-:-:S13]  /*0500*/  ISETP.NE.AND P0, PT, R8, 0x1, PT ;  /* 0x000000010800780c */ /* 0x004fda0003f05270 */
[----:B------:R-:W-:Y:S05]  /*0510*/  @!P0 BRA `(.L_x_7) ;  /* 0x0000000000748947 */ /* 0x000fea0003800000 */
[----:B------:R-:W2:Y:S01]  /*0520*/  LDG.E R15, desc[UR6][R4.64+-0x8] ;  /* 0xfffff806040f7981 */ /* 0x000ea2000c1e1900 */
[-C--:B------:R-:W-:Y:S02]  /*0530*/  IABS R12, R8.reuse ;  /* 0x00000008000c7213 */ /* 0x080fe40000000000 */
[----:B------:R-:W-:Y:S02]  /*0540*/  IABS R13, R8 ;  /* 0x00000008000d7213 */ /* 0x000fe40000000000 */
[----:B------:R-:W0:Y:S08]  /*0550*/  I2F.RP R7, R12 ;  /* 0x0000000c00077306 */ /* 0x000e300000209400 */
[----:B0-----:R-:W0:Y:S02]  /*0560*/  MUFU.RCP R7, R7 ;  /* 0x0000000700077308 */ /* 0x001e240000001000 */
[----:B0-----:R-:W-:Y:S01]  /*0570*/  VIADD R10, R7, 0xffffffe ;  /* 0x0ffffffe070a7836 */ /* 0x001fe20000000000 */
[----:B------:R-:W-:-:S05]  /*0580*/  IADD3 R7, PT, PT, RZ, -R13, RZ ;  /* 0x8000000dff077210 */ /* 0x000fca0007ffe0ff */
        /* <DEDUP_REMOVED lines=8> */
[----:B------:R-:W-:Y:S02]  /*0610*/  IMAD R11, R11, R7, R14 ;  /* 0x000000070b0b7224 */ /* 0x000fe400078e020e */
[----:B------:R-:W-:-:S03]  /*0620*/  IMAD.MOV.U32 R7, RZ, RZ, R8 ;  /* 0x000000ffff077224 */ /* 0x000fc600078e0008 */
[----:B------:R-:W-:-:S13]  /*0630*/  ISETP.GT.U32.AND P0, PT, R12, R11, PT ;  /* 0x0000000b0c00720c */ /* 0x000fda0003f04070 */
[----:B------:R-:W-:Y:S01]  /*0640*/  @!P0 IMAD.IADD R11, R11, 0x1, -R12 ;  /* 0x000000010b0b8824 */ /* 0x000fe200078e0a0c */
[----:B------:R-:W-:-:S04]  /*0650*/  ISETP.NE.AND P0, PT, R8, RZ, PT ;  /* 0x000000ff0800720c */ /* 0x000fc80003f05270 */
[----:B------:R-:W-:-:S13]  /*0660*/  ISETP.GT.U32.AND P1, PT, R12, R11, PT ;  /* 0x0000000b0c00720c */ /* 0x000fda0003f24070 */
[----:B------:R-:W-:-:S05]  /*0670*/  @!P1 IMAD.IADD R11, R11, 0x1, -R12 ;  /* 0x000000010b0b9824 */ /* 0x000fca00078e0a0c */
[----:B------:R-:W-:Y:S02]  /*0680*/  @!P2 IADD3 R11, PT, PT, -R11, RZ, RZ ;  /* 0x000000ff0b0ba210 */ /* 0x000fe40007ffe1ff */
[----:B------:R-:W-:-:S04]  /*0690*/  @!P0 LOP3.LUT R11, RZ, R8, RZ, 0x33, !PT ;  /* 0x00000008ff0b8212 */ /* 0x000fc800078e33ff */
[----:B------:R-:W-:-:S13]  /*06a0*/  ISETP.NE.AND P0, PT, R11, RZ, PT ;  /* 0x000000ff0b00720c */ /* 0x000fda0003f05270 */
[----:B------:R-:W-:Y:S05]  /*06b0*/  @P0 BRA `(.L_x_7) ;  /* 0x00000000000c0947 */ /* 0x000fea0003800000 */
[----:B------:R-:W-:-:S05]  /*06c0*/  IMAD.MOV.U32 R9, RZ, RZ, 0x1 ;  /* 0x00000001ff097424 */ /* 0x000fca00078e00ff */
[----:B------:R0:W-:Y:S04]  /*06d0*/  STG.E desc[UR6][R4.64+-0x8], R9 ;  /* 0xfffff80904007986 */ /* 0x0001e8000c101906 */
[----:B------:R0:W5:Y:S02]  /*06e0*/  LDG.E R7, desc[UR6][R2.64] ;  /* 0x0000000602077981 */ /* 0x000164000c1e1900 */
.L_x_7:
[----:B------:R-:W-:Y:S05]  /*06f0*/  BSYNC.RECONVERGENT B0 ;  /* 0x0000000000007941 */ /* 0x000fea0003800200 */
.L_x_6:
[----:B-----5:R-:W-:Y:S01]  /*0700*/  ISETP.NE.AND P0, PT, R7, 0x1, PT ;  /* 0x000000010700780c */ /* 0x020fe20003f05270 */
[----:B------:R-:W-:Y:S01]  /*0710*/  BSSY.RECONVERGENT B0, `(.L_x_8) ;  /* 0x0000022000007945 */ /* 0x000fe20003800200 */
[----:B------:R-:W-:Y:S02]  /*0720*/  HFMA2 R10, -RZ, RZ, 0, 5.9604644775390625e-08 ;  /* 0x00000001ff0a7431 */ /* 0x000fe400000001ff */
[----:B------:R-:W-:-:S09]  /*0730*/  VIADD R6, R6, 0x4 ;  /* 0x0000000406067836 */ /* 0x000fd20000000000 */
[----:B------:R-:W-:Y:S05]  /*0740*/  @!P0 BRA `(.L_x_9) ;  /* 0x0000000000788947 */ /* 0x000fea0003800000 */
[----:B------:R-:W2:Y:S01]  /*0750*/  LDG.E R14, desc[UR6][R4.64+-0x4] ;  /* 0xfffffc06040e7981 */ /* 0x000ea2000c1e1900 */
[-C--:B------:R-:W-:Y:S02]  /*0760*/  IABS R12, R7.reuse ;  /* 0x00000007000c7213 */ /* 0x080fe40000000000 */
[----:B------:R-:W-:Y:S02]  /*0770*/  IABS R13, R7 ;  /* 0x00000007000d7213 */ /* 0x000fe40000000000 */
[----:B------:R-:W1:Y:S03]  /*0780*/  I2F.RP R10, R12 ;  /* 0x0000000c000a7306 */ /* 0x000e660000209400 */
[----:B------:R-:W-:-:S05]  /*0790*/  IMAD.MOV R13, RZ, RZ, -R13 ;  /* 0x000000ffff0d7224 */ /* 0x000fca00078e0a0d */
[----:B-1----:R-:W1:Y:S02]  /*07a0*/  MUFU.RCP R10, R10 ;  /* 0x0000000a000a7308 */ /* 0x002e640000001000 */
[----:B-1----:R-:W-:-:S06]  /*07b0*/  VIADD R8, R10, 0xffffffe ;  /* 0x0ffffffe0a087836 */ /* 0x002fcc0000000000 */
[----:B0-----:R0:W1:Y:S02]  /*07c0*/  F2I.FTZ.U32.TRUNC.NTZ R9, R8 ;  /* 0x0000000800097305 */ /* 0x001064000021f000 */
[----:B0-----:R-:W-:Y:S01]  /*07d0*/  MOV R8, RZ ;  /* 0x000000ff00087202 */ /* 0x001fe20000000f00 */
[----:B-1----:R-:W-:-:S04]  /*07e0*/  IMAD.MOV R11, RZ, RZ, -R9 ;  /* 0x000000ffff0b7224 */ /* 0x002fc800078e0a09 */
[----:B------:R-:W-:-:S04]  /*07f0*/  IMAD R11, R11, R12, RZ ;  /* 0x0000000c0b0b7224 */ /* 0x000fc800078e02ff */
[----:B------:R-:W-:-:S04]  /*0800*/  IMAD.HI.U32 R9, R9, R11, R8 ;  /* 0x0000000b09097227 */ /* 0x000fc800078e0008 */
[----:B------:R-:W-:Y:S01]  /*0810*/  IMAD.MOV.U32 R11, RZ, RZ, R13 ;  /* 0x000000ffff0b7224 */ /* 0x000fe200078e000d */
        /* <DEDUP_REMOVED lines=17> */
.L_x_9:
[----:B------:R-:W-:Y:S05]  /*0930*/  BSYNC.RECONVERGENT B0 ;  /* 0x0000000000007941 */ /* 0x000fea0003800200 */
.L_x_8:
[----:B-----5:R-:W-:Y:S01]  /*0940*/  ISETP.NE.AND P1, PT, R10, 0x1, PT ;  /* 0x000000010a00780c */ /* 0x020fe20003f25270 */
[----:B------:R-:W-:Y:S01]  /*0950*/  BSSY.RECONVERGENT B0, `(.L_x_10) ;  /* 0x0000021000007945 */ /* 0x000fe20003800200 */
[----:B------:R-:W-:Y:S01]  /*0960*/  ISETP.NE.AND P0, PT, R6, -0x1, PT ;  /* 0xffffffff0600780c */ /* 0x000fe20003f05270 */
[----:B-1----:R-:W-:-:S10]  /*0970*/  IMAD.MOV.U32 R7, RZ, RZ, 0x1 ;  /* 0x00000001ff077424 */ /* 0x002fd400078e00ff */
[----:B------:R-:W-:Y:S05]  /*0980*/  @!P1 BRA `(.L_x_11) ;  /* 0x0000000000749947 */ /* 0x000fea0003800000 */
[----:B------:R-:W2:Y:S01]  /*0990*/  LDG.E R15, desc[UR6][R4.64] ;  /* 0x00000006040f7981 */ /* 0x000ea2000c1e1900 */
[-C--:B------:R-:W-:Y:S02]  /*09a0*/  IABS R12, R10.reuse ;  /* 0x0000000a000c7213 */ /* 0x080fe40000000000 */
[----:B------:R-:W-:Y:S02]  /*09b0*/  IABS R13, R10 ;  /* 0x0000000a000d7213 */ /* 0x000fe40000000000 */
[----:B------:R-:W1:Y:S08]  /*09c0*/  I2F.RP R7, R12 ;  /* 0x0000000c00077306 */ /* 0x000e700000209400 */
[----:B-1----:R-:W1:Y:S02]  /*09d0*/  MUFU.RCP R7, R7 ;  /* 0x0000000700077308 */ /* 0x002e640000001000 */
[----:B-1----:R-:W-:Y:S01]  /*09e0*/  IADD3 R8, PT, PT, R7, 0xffffffe, RZ ;  /* 0x0ffffffe07087810 */ /* 0x002fe20007ffe0ff */
[----:B------:R-:W-:-:S05]  /*09f0*/  IMAD.MOV R7, RZ, RZ, -R13 ;  /* 0x000000ffff077224 */ /* 0x000fca00078e0a0d */
[----:B0-----:R0:W1:Y:S02]  /*0a00*/  F2I.FTZ.U32.TRUNC.NTZ R9, R8 ;  /* 0x0000000800097305 */ /* 0x001064000021f000 */
        /* <DEDUP_REMOVED lines=10> */
[----:B------:R-:W-:Y:S02]  /*0ab0*/  @!P1 IADD3 R9, PT, PT, R9, -R12, RZ ;  /* 0x8000000c09099210 */ /* 0x000fe40007ffe0ff */
[----:B------:R-:W-:Y:S02]  /*0ac0*/  ISETP.NE.AND P1, PT, R10, RZ, PT ;  /* 0x000000ff0a00720c */ /* 0x000fe40003f25270 */
[----:B------:R-:W-:-:S13]  /*0ad0*/  ISETP.GT.U32.AND P2, PT, R12, R9, PT ;  /* 0x000000090c00720c */ /* 0x000fda0003f44070 */
[----:B------:R-:W-:-:S04]  /*0ae0*/  @!P2 IMAD.IADD R9, R9, 0x1, -R12 ;  /* 0x000000010909a824 */ /* 0x000fc800078e0a0c */
[----:B------:R-:W-:Y:S01]  /*0af0*/  @!P3 IMAD.MOV R9, RZ, RZ, -R9 ;  /* 0x000000ffff09b224 */ /* 0x000fe200078e0a09 */
[----:B------:R-:W-:-:S04]  /*0b00*/  @!P1 LOP3.LUT R9, RZ, R10, RZ, 0x33, !PT ;  /* 0x0000000aff099212 */ /* 0x000fc800078e33ff */
[----:B------:R-:W-:-:S13]  /*0b10*/  ISETP.NE.AND P1, PT, R9, RZ, PT ;  /* 0x000000ff0900720c */ /* 0x000fda0003f25270 */
[----:B------:R-:W-:Y:S05]  /*0b20*/  @P1 BRA `(.L_x_11) ;  /* 0x00000000000c1947 */ /* 0x000fea0003800000 */
[----:B------:R-:W-:-:S05]  /*0b30*/  MOV R9, 0x1 ;  /* 0x0000000100097802 */ /* 0x000fca0000000f00 */
[----:B------:R1:W-:Y:S04]  /*0b40*/  STG.E desc[UR6][R4.64], R9 ;  /* 0x0000000904007986 */ /* 0x0003e8000c101906 */
[----:B------:R1:W5:Y:S02]  /*0b50*/  LDG.E R7, desc[UR6][R2.64] ;  /* 0x0000000602077981 */ /* 0x000364000c1e1900 */
.L_x_11:
[----:B------:R-:W-:Y:S05]  /*0b60*/  BSYNC.RECONVERGENT B0 ;  /* 0x0000000000007941 */ /* 0x000fea0003800200 */
.L_x_10:
[----:B-----5:R-:W-:Y:S01]  /*0b70*/  ISETP.NE.AND P1, PT, R7, 0x1, PT ;  /* 0x000000010700780c */ /* 0x020fe20003f25270 */
[----:B------:R-:W-:-:S12]  /*0b80*/  BSSY.RECONVERGENT B0, `(.L_x_12) ;  /* 0x000001d000007945 */ /* 0x000fd80003800200 */
[----:B------:R-:W-:Y:S05]  /*0b90*/  @!P1 BRA `(.L_x_13) ;  /* 0x00000000006c9947 */ /* 0x000fea0003800000 */
[----:B------:R-:W2:Y:S01]  /*0ba0*/  LDG.E R14, desc[UR6][R4.64+0x4] ;  /* 0x00000406040e7981 */ /* 0x000ea2000c1e1900 */
[-C--:B------:R-:W-:Y:S02]  /*0bb0*/  IABS R12, R7.reuse ;  /* 0x00000007000c7213 */ /* 0x080fe40000000000 */
[----:B------:R-:W-:Y:S02]  /*0bc0*/  IABS R13, R7 ;  /* 0x00000007000d7213 */ /* 0x000fe40000000000 */
[----:B------:R-:W3:Y:S03]  /*0bd0*/  I2F.RP R10, R12 ;  /* 0x0000000c000a7306 */ /* 0x000ee60000209400 */
[----:B------:R-:W-:-:S05]  /*0be0*/  IMAD.MOV R13, RZ, RZ, -R13 ;  /* 0x000000ffff0d7224 */ /* 0x000fca00078e0a0d */
[----:B---3--:R-:W3:Y:S02]  /*0bf0*/  MUFU.RCP R10, R10 ;  /* 0x0000000a000a7308 */ /* 0x008ee40000001000 */
[----:B---3--:R-:W-:-:S06]  /*0c00*/  VIADD R8, R10, 0xffffffe ;  /* 0x0ffffffe0a087836 */ /* 0x008fcc0000000000 */
[----:B01----:R0:W1:Y:S02]  /*0c10*/  F2I.FTZ.U32.TRUNC.NTZ R9, R8 ;  /* 0x0000000800097305 */ /* 0x003064000021f000 */
[----:B0-----:R-:W-:Y:S02]  /*0c20*/  HFMA2 R8, -RZ, RZ, 0, 0 ;  /* 0x00000000ff087431 */ /* 0x001fe400000001ff */
[----:B-1----:R-:W-:-:S04]  /*0c30*/  IMAD.MOV R11, RZ, RZ, -R9 ;  /* 0x000000ffff0b7224 */ /* 0x002fc800078e0a09 */
[----:B------:R-:W-:-:S04]  /*0c40*/  IMAD R11, R11, R12, RZ ;  /* 0x0000000c0b0b7224 */ /* 0x000fc800078e02ff */
[----:B------:R-:W-:-:S04]  /*0c50*/  IMAD.HI.U32 R9, R9, R11, R8 ;  /* 0x0000000b09097227 */ /* 0x000fc800078e0008 */
[----:B------:R-:W-:Y:S01]  /*0c60*/  IMAD.MOV.U32 R11, RZ, RZ, R13 ;  /* 0x000000ffff0b7224 */ /* 0x000fe200078e000d */
        /* <DEDUP_REMOVED lines=12> */
[----:B------:R-:W-:-:S05]  /*0d30*/  @!P1 IMAD.MOV.U32 R7, RZ, RZ, 0x1 ;  /* 0x00000001ff079424 */ /* 0x000fca00078e00ff */
[----:B------:R2:W-:Y:S02]  /*0d40*/  @!P1 STG.E desc[UR6][R4.64+0x4], R7 ;  /* 0x0000040704009986 */ /* 0x0005e4000c101906 */
.L_x_13:
[----:B------:R-:W-:Y:S05]  /*0d50*/  BSYNC.RECONVERGENT B0 ;  /* 0x0000000000007941 */ /* 0x000fea0003800200 */
.L_x_12:
[----:B------:R-:W-:Y:S01]  /*0d60*/  VIADD R0, R0, 0x4 ;  /* 0x0000000400007836 */ /* 0x000fe20000000000 */
[----:B------:R-:W-:Y:S06]  /*0d70*/  @P0 BRA `(.L_x_14) ;  /* 0xfffffff400c80947 */ /* 0x000fec000383ffff */
[----:B------:R-:W-:Y:S05]  /*0d80*/  EXIT ;  /* 0x000000000000794d */ /* 0x000fea0003800000 */
.L_x_15:
[----:B------:R-:W-:-:S00]  /*0d90*/  BRA `(.L_x_15) ;  /* 0xfffffffc00fc7947 */ /* 0x000fc0000383ffff */
[----:B------:R-:W-:-:S00]  /*0da0*/  NOP ;  /* 0x0000000000007918 */ /* 0x000fc00000000000 */
        /* <DEDUP_REMOVED lines=13> */
.L_x_16:


//--------------------- .nv.shared.reserved.0     --------------------------
	.section	.nv.shared.reserved.0,"aw",@nobits
	.weak		__nv_reservedSMEM_offset_0_alias
	.size		__nv_reservedSMEM_offset_0_alias, 0, 64
	.other		__nv_reservedSMEM_offset_0_alias,@"STO_CUDA_RESERVED_SHARED STV_DEFAULT"
__nv_reservedSMEM_offset_0_alias:
	.zero		0
	.zero		64


//--------------------- .nv.constant0._Z10FindPrimesPii --------------------------
	.section	.nv.constant0._Z10FindPrimesPii,"a",@progbits
	.sectionflags	@""
	.align	4
.nv.constant0._Z10FindPrimesPii:
	.zero		908


//--------------------- SYMBOLS --------------------------

	.type		.nv.reservedSmem.offset0,@object
	.size		.nv.reservedSmem.offset0,0x4
